//
// Generated by NVIDIA NVVM Compiler
//
// Compiler Build ID: CL-36424714
// Cuda compilation tools, release 13.0, V13.0.88
// Based on NVVM 20.0.0
//

.version 9.0
.target sm_100
.address_size 64

	// .globl	_Z5helloPc

.visible .entry _Z5helloPc(
	.param .u64 .ptr .align 1 _Z5helloPc_param_0
)
{
	.reg .b16 	%rs<13>;
	.reg .b64 	%rd<3>;

	ld.param.u64 	%rd1, [_Z5helloPc_param_0];
	cvta.to.global.u64 	%rd2, %rd1;
	mov.b16 	%rs1, 104;
	st.global.u8 	[%rd2], %rs1;
	mov.b16 	%rs2, 101;
	st.global.u8 	[%rd2+1], %rs2;
	mov.b16 	%rs3, 108;
	st.global.u8 	[%rd2+2], %rs3;
	st.global.u8 	[%rd2+3], %rs3;
	mov.b16 	%rs4, 111;
	st.global.u8 	[%rd2+4], %rs4;
	mov.b16 	%rs5, 44;
	st.global.u8 	[%rd2+5], %rs5;
	mov.b16 	%rs6, 32;
	st.global.u8 	[%rd2+6], %rs6;
	mov.b16 	%rs7, 119;
	st.global.u8 	[%rd2+7], %rs7;
	st.global.u8 	[%rd2+8], %rs4;
	mov.b16 	%rs8, 114;
	st.global.u8 	[%rd2+9], %rs8;
	st.global.u8 	[%rd2+10], %rs3;
	mov.b16 	%rs9, 100;
	st.global.u8 	[%rd2+11], %rs9;
	mov.b16 	%rs10, 33;
	st.global.u8 	[%rd2+12], %rs10;
	mov.b16 	%rs11, 10;
	st.global.u8 	[%rd2+13], %rs11;
	mov.b16 	%rs12, 0;
	st.global.u8 	[%rd2+14], %rs12;
	ret;

}


// ===== COMPILED SASS (sm_100) =====

	.target	sm_100

	.elftype	@"ET_EXEC"


//--------------------- .note.nv.tkinfo           --------------------------
	.section	.note.nv.tkinfo,"",@"SHT_NOTE"
	.sectionflags	@"SHF_NOTE_NV_TKINFO"
	.tkinfo
        /*0018*/ 	.word	0x00000002
        /*0030*/ 	.string	""
        /*0030*/ 	.string	"ptxas"
        /*0030*/ 	.string	"Cuda compilation tools, release 13.0, V13.0.88"
        /*0030*/ 	.string	"Build cuda_13.0.r13.0/compiler.36424714_0"
        /*0030*/ 	.string	"-arch sm_100 -m 64 "



//--------------------- .note.nv.cuinfo           --------------------------
	.section	.note.nv.cuinfo,"",@"SHT_NOTE"
	.sectionflags	@"SHF_NOTE_NV_CUINFO"
        /*0018*/ 	.short	0x0002
        /*001a*/ 	.short	0x0064
        /*001c*/ 	.short	0x0082
	.zero		2


//--------------------- .nv.info                  --------------------------
	.section	.nv.info,"",@"SHT_CUDA_INFO"
	.align	4


	//----- nvinfo : EIATTR_REGCOUNT
	.align		4
        /*0000*/ 	.byte	0x04, 0x2f
        /*0002*/ 	.short	(.L_1 - .L_0)
	.align		4
.L_0:
        /*0004*/ 	.word	index@(_Z5helloPc)
        /*0008*/ 	.word	0x0000000e


	//----- nvinfo : EIATTR_FRAME_SIZE
	.align		4
.L_1:
        /*000c*/ 	.byte	0x04, 0x11
        /*000e*/ 	.short	(.L_3 - .L_2)
	.align		4
.L_2:
        /*0010*/ 	.word	index@(_Z5helloPc)
        /*0014*/ 	.word	0x00000000


	//----- nvinfo : EIATTR_MIN_STACK_SIZE
	.align		4
.L_3:
        /*0018*/ 	.byte	0x04, 0x12
        /*001a*/ 	.short	(.L_5 - .L_4)
	.align		4
.L_4:
        /*001c*/ 	.word	index@(_Z5helloPc)
        /*0020*/ 	.word	0x00000000
.L_5:


//--------------------- .nv.compat                --------------------------
	.section	.nv.compat,"",@"SHT_CUDA_COMPAT_INFO"
	.align	4
        /*0000*/ 	.byte	0x02, 0x09, 0x00, 0x00, 0x02, 0x02, 0x01, 0x00, 0x02, 0x05, 0x05, 0x00, 0x03, 0x07, 0x01, 0x01
        /*0010*/ 	.byte	0x02, 0x03, 0x00, 0x00, 0x02, 0x06, 0x01, 0x00, 0x04, 0x0b, 0x08, 0x00, 0x09, 0x00, 0x00, 0x00
        /*0020*/ 	.byte	0x00, 0x00, 0x00, 0x00


//--------------------- .nv.info._Z5helloPc       --------------------------
	.section	.nv.info._Z5helloPc,"",@"SHT_CUDA_INFO"
	.sectionflags	@""
	.align	4


	//----- nvinfo : EIATTR_CUDA_API_VERSION
	.align		4
        /*0000*/ 	.byte	0x04, 0x37
        /*0002*/ 	.short	(.L_7 - .L_6)
.L_6:
        /*0004*/ 	.word	0x00000082


	//----- nvinfo : EIATTR_KPARAM_INFO
	.align		4
.L_7:
        /*0008*/ 	.byte	0x04, 0x17
        /*000a*/ 	.short	(.L_9 - .L_8)
.L_8:
        /*000c*/ 	.word	0x00000000
        /*0010*/ 	.short	0x0000
        /*0012*/ 	.short	0x0000
        /*0014*/ 	.byte	0x00, 0xf5, 0x21, 0x00


	//----- nvinfo : EIATTR_SPARSE_MMA_MASK
	.align		4
.L_9:
        /*0018*/ 	.byte	0x03, 0x50
        /*001a*/ 	.short	0x0000


	//----- nvinfo : EIATTR_MAXREG_COUNT
	.align		4
        /*001c*/ 	.byte	0x03, 0x1b
        /*001e*/ 	.short	0x00ff


	//----- nvinfo : EIATTR_MERCURY_ISA_VERSION
	.align		4
        /*0020*/ 	.byte	0x03, 0x5f
        /*0022*/ 	.short	0x0101


	//----- nvinfo : EIATTR_VRC_CTA_INIT_COUNT
	.align		4
        /*0024*/ 	.byte	0x02, 0x4a
	.zero		1
	.zero		1


	//----- nvinfo : EIATTR_EXIT_INSTR_OFFSETS
	.align		4
        /*0028*/ 	.byte	0x04, 0x1c
        /*002a*/ 	.short	(.L_11 - .L_10)


	//   ....[0]....
.L_10:
        /*002c*/ 	.word	0x00000200


	//----- nvinfo : EIATTR_CBANK_PARAM_SIZE
	.align		4
.L_11:
        /*0030*/ 	.byte	0x03, 0x19
        /*0032*/ 	.short	0x0008


	//----- nvinfo : EIATTR_PARAM_CBANK
	.align		4
        /*0034*/ 	.byte	0x04, 0x0a
        /*0036*/ 	.short	(.L_13 - .L_12)
	.align		4
.L_12:
        /*0038*/ 	.word	index@(.nv.constant0._Z5helloPc)
        /*003c*/ 	.short	0x0380
        /*003e*/ 	.short	0x0008


	//----- nvinfo : EIATTR_SW_WAR
	.align		4
.L_13:
        /*0040*/ 	.byte	0x04, 0x36
        /*0042*/ 	.short	(.L_15 - .L_14)
.L_14:
        /*0044*/ 	.word	0x00000008
.L_15:


//--------------------- .nv.callgraph             --------------------------
	.section	.nv.callgraph,"",@"SHT_CUDA_CALLGRAPH"
	.align	4
	.sectionentsize	8
	.align		4
        /*0000*/ 	.word	0x00000000
	.align		4
        /*0004*/ 	.word	0xffffffff
	.align		4
        /*0008*/ 	.word	0x00000000
	.align		4
        /*000c*/ 	.word	0xfffffffe
	.align		4
        /*0010*/ 	.word	0x00000000
	.align		4
        /*0014*/ 	.word	0xfffffffd
	.align		4
        /*0018*/ 	.word	0x00000000
	.align		4
        /*001c*/ 	.word	0xfffffffc


//--------------------- .text._Z5helloPc          --------------------------
	.section	.text._Z5helloPc,"ax",@progbits
	.align	128
        .global         _Z5helloPc
        .type           _Z5helloPc,@function
        .size           _Z5helloPc,(.L_x_1 - _Z5helloPc)
        .other          _Z5helloPc,@"STO_CUDA_ENTRY STV_DEFAULT"
_Z5helloPc:
.text._Z5helloPc:
[----:B------:R-:W-:Y:S08]  /*0000*/  LDC R1, c[0x0][0x37c] ;  /* 0x0000df00ff017b82 */ /* 0x000ff00000000800 */
[----:B------:R-:W0:Y:S01]  /*0010*/  LDC.64 R2, c[0x0][0x380] ;  /* 0x0000e000ff027b82 */ /* 0x000e220000000a00 */
[----:B------:R-:W0:Y:S01]  /*0020*/  LDCU.64 UR4, c[0x0][0x358] ;  /* 0x00006b00ff0477ac */ /* 0x000e220008000a00 */
[----:B------:R-:W-:-:S02]  /*0030*/  HFMA2 R5, -RZ, RZ, 0, 6.4373016357421875e-06 ;  /* 0x0000006cff057431 */ /* 0x000fc400000001ff */
[----:B------:R-:W-:Y:S02]  /*0040*/  IMAD.MOV.U32 R0, RZ, RZ, 0x68 ;  /* 0x00000068ff007424 */ /* 0x000fe400078e00ff */
[----:B------:R-:W-:Y:S02]  /*0050*/  HFMA2 R11, -RZ, RZ, 0, 5.9604644775390625e-07 ;  /* 0x0000000aff0b7431 */ /* 0x000fe400000001ff */
[----:B------:R-:W-:Y:S01]  /*0060*/  IMAD.MOV.U32 R4, RZ, RZ, 0x65 ;  /* 0x00000065ff047424 */ /* 0x000fe200078e00ff */
[----:B------:R-:W-:Y:S01]  /*0070*/  MOV R7, 0x2c ;  /* 0x0000002c00077802 */ /* 0x000fe20000000f00 */
[----:B------:R-:W-:Y:S01]  /*0080*/  IMAD.MOV.U32 R6, RZ, RZ, 0x6f ;  /* 0x0000006fff067424 */ /* 0x000fe200078e00ff */
[----:B------:R-:W-:Y:S01]  /*0090*/  MOV R9, 0x64 ;  /* 0x0000006400097802 */ /* 0x000fe20000000f00 */
[----:B------:R-:W-:Y:S02]  /*00a0*/  IMAD.MOV.U32 R10, RZ, RZ, 0x21 ;  /* 0x00000021ff0a7424 */ /* 0x000fe400078e00ff */
[----:B------:R-:W-:Y:S01]  /*00b0*/  IMAD.MOV.U32 R8, RZ, RZ, 0x20 ;  /* 0x00000020ff087424 */ /* 0x000fe200078e00ff */
[----:B0-----:R0:W-:Y:S04]  /*00c0*/  STG.E.U8 desc[UR4][R2.64], R0 ;  /* 0x0000000002007986 */ /* 0x0011e8000c101104 */
[----:B------:R1:W-:Y:S04]  /*00d0*/  STG.E.U8 desc[UR4][R2.64+0x1], R4 ;  /* 0x0000010402007986 */ /* 0x0003e8000c101104 */
[----:B------:R-:W-:Y:S01]  /*00e0*/  STG.E.U8 desc[UR4][R2.64+0x2], R5 ;  /* 0x0000020502007986 */ /* 0x000fe2000c101104 */
[----:B0-----:R-:W-:-:S03]  /*00f0*/  HFMA2 R0, -RZ, RZ, 0, 7.092952728271484375e-06 ;  /* 0x00000077ff007431 */ /* 0x001fc600000001ff */
[----:B------:R-:W-:Y:S01]  /*0100*/  STG.E.U8 desc[UR4][R2.64+0x3], R5 ;  /* 0x0000030502007986 */ /* 0x000fe2000c101104 */
[----:B-1----:R-:W-:-:S03]  /*0110*/  IMAD.MOV.U32 R4, RZ, RZ, 0x72 ;  /* 0x00000072ff047424 */ /* 0x002fc600078e00ff */
[----:B------:R0:W-:Y:S04]  /*0120*/  STG.E.U8 desc[UR4][R2.64+0xa], R5 ;  /* 0x00000a0502007986 */ /* 0x0001e8000c101104 */
[----:B------:R-:W-:Y:S04]  /*0130*/  STG.E.U8 desc[UR4][R2.64+0x4], R6 ;  /* 0x0000040602007986 */ /* 0x000fe8000c101104 */
[----:B------:R1:W-:Y:S04]  /*0140*/  STG.E.U8 desc[UR4][R2.64+0x8], R6 ;  /* 0x0000080602007986 */ /* 0x0003e8000c101104 */
[----:B------:R2:W-:Y:S01]  /*0150*/  STG.E.U8 desc[UR4][R2.64+0x5], R7 ;  /* 0x0000050702007986 */ /* 0x0005e2000c101104 */
[----:B0-----:R-:W-:-:S03]  /*0160*/  PRMT R5, R9, 0x7610, R5 ;  /* 0x0000761009057816 */ /* 0x001fc60000000005 */
[----:B------:R-:W-:Y:S01]  /*0170*/  STG.E.U8 desc[UR4][R2.64+0x6], R8 ;  /* 0x0000060802007986 */ /* 0x000fe2000c101104 */
[----:B-1----:R-:W-:-:S03]  /*0180*/  PRMT R6, R10, 0x7610, R6 ;  /* 0x000076100a067816 */ /* 0x002fc60000000006 */
[----:B------:R-:W-:Y:S01]  /*0190*/  STG.E.U8 desc[UR4][R2.64+0x7], R0 ;  /* 0x0000070002007986 */ /* 0x000fe2000c101104 */
[----:B--2---:R-:W-:-:S03]  /*01a0*/  PRMT R7, R11, 0x7610, R7 ;  /* 0x000076100b077816 */ /* 0x004fc60000000007 */
[----:B------:R-:W-:Y:S04]  /*01b0*/  STG.E.U8 desc[UR4][R2.64+0x9], R4 ;  /* 0x0000090402007986 */ /* 0x000fe8000c101104 */
[----:B------:R-:W-:Y:S04]  /*01c0*/  STG.E.U8 desc[UR4][R2.64+0xb], R5 ;  /* 0x00000b0502007986 */ /* 0x000fe8000c101104 */
[----:B------:R-:W-:Y:S04]  /*01d0*/  STG.E.U8 desc[UR4][R2.64+0xc], R6 ;  /* 0x00000c0602007986 */ /* 0x000fe8000c101104 */
[----:B------:R-:W-:Y:S04]  /*01e0*/  STG.E.U8 desc[UR4][R2.64+0xe], RZ ;  /* 0x00000eff02007986 */ /* 0x000fe8000c101104 */
[----:B------:R-:W-:Y:S01]  /*01f0*/  STG.E.U8 desc[UR4][R2.64+0xd], R7 ;  /* 0x00000d0702007986 */ /* 0x000fe2000c101104 */
[----:B------:R-:W-:Y:S05]  /*0200*/  EXIT ;  /* 0x000000000000794d */ /* 0x000fea0003800000 */
.L_x_0:
[----:B------:R-:W-:-:S00]  /*0210*/  BRA `(.L_x_0) ;  /* 0xfffffffc00fc7947 */ /* 0x000fc0000383ffff */
[----:B------:R-:W-:-:S00]  /*0220*/  NOP ;  /* 0x0000000000007918 */ /* 0x000fc00000000000 */
        /* <DEDUP_REMOVED lines=13> */
.L_x_1:


//--------------------- .nv.shared.reserved.0     --------------------------
	.section	.nv.shared.reserved.0,"aw",@nobits
	.weak		__nv_reservedSMEM_offset_0_alias
	.size		__nv_reservedSMEM_offset_0_alias, 0, 64
	.other		__nv_reservedSMEM_offset_0_alias,@"STO_CUDA_RESERVED_SHARED STV_DEFAULT"
__nv_reservedSMEM_offset_0_alias:
	.zero		0
	.zero		64


//--------------------- .nv.constant0._Z5helloPc  --------------------------
	.section	.nv.constant0._Z5helloPc,"a",@progbits
	.sectionflags	@""
	.align	4
.nv.constant0._Z5helloPc:
	.zero		904


//--------------------- SYMBOLS --------------------------

	.type		.nv.reservedSmem.offset0,@object
	.size		.nv.reservedSmem.offset0,0x4
